//
// Generated by NVIDIA NVVM Compiler
//
// Compiler Build ID: CL-36424714
// Cuda compilation tools, release 13.0, V13.0.88
// Based on NVVM 20.0.0
//

.version 9.0
.target sm_100
.address_size 64

	// .globl	_Z11sort_kernelPfi
.extern .shared .align 16 .b8 s_data[];

.visible .entry _Z11sort_kernelPfi(
	.param .u64 .ptr .align 1 _Z11sort_kernelPfi_param_0,
	.param .u32 _Z11sort_kernelPfi_param_1
)
{
	.reg .pred 	%p<52>;
	.reg .b16 	%rs<17>;
	.reg .b32 	%r<71>;
	.reg .b32 	%f<58>;
	.reg .b64 	%rd<15>;

	ld.param.u64 	%rd9, [_Z11sort_kernelPfi_param_0];
	ld.param.u32 	%r36, [_Z11sort_kernelPfi_param_1];
	cvta.to.global.u64 	%rd1, %rd9;
	mov.u32 	%r1, %tid.x;
	mov.u32 	%r2, %ctaid.x;
	mov.u32 	%r3, %ntid.x;
	mul.lo.s32 	%r4, %r2, %r3;
	add.s32 	%r5, %r4, %r1;
	setp.ge.s32 	%p3, %r5, %r36;
	mul.wide.s32 	%rd10, %r5, 4;
	add.s64 	%rd2, %rd1, %rd10;
	shl.b32 	%r37, %r1, 2;
	mov.u32 	%r38, s_data;
	add.s32 	%r6, %r38, %r37;
	@%p3 bra 	$L__BB0_2;
	ld.global.f32 	%f43, [%rd2];
	st.shared.f32 	[%r6], %f43;
$L__BB0_2:
	bar.sync 	0;
	shl.b32 	%r7, %r1, 1;
	and.b32  	%r8, %r3, 3;
	setp.lt.u32 	%p4, %r3, 4;
	mov.b32 	%r63, 0;
	@%p4 bra 	$L__BB0_17;
	and.b32  	%r63, %r3, 2044;
	add.s32 	%r41, %r7, 1;
	setp.lt.u32 	%p5, %r41, %r3;
	add.s32 	%r42, %r41, %r4;
	setp.lt.s32 	%p6, %r42, %r36;
	and.pred  	%p1, %p5, %p6;
	add.s32 	%r10, %r6, %r37;
	add.s32 	%r44, %r7, 2;
	setp.lt.u32 	%p7, %r44, %r3;
	add.s32 	%r45, %r42, 1;
	setp.lt.s32 	%p8, %r45, %r36;
	and.pred  	%p2, %p7, %p8;
	mov.b32 	%r61, 0;
	not.pred 	%p9, %p1;
	not.pred 	%p11, %p2;
$L__BB0_4:
	@%p9 bra 	$L__BB0_7;
	ld.shared.v2.f32 	{%f1, %f2}, [%r10];
	setp.leu.f32 	%p10, %f1, %f2;
	@%p10 bra 	$L__BB0_7;
	st.shared.v2.f32 	[%r10], {%f2, %f1};
$L__BB0_7:
	bar.sync 	0;
	@%p11 bra 	$L__BB0_10;
	ld.shared.f32 	%f3, [%r10+4];
	ld.shared.f32 	%f4, [%r10+8];
	setp.leu.f32 	%p12, %f3, %f4;
	@%p12 bra 	$L__BB0_10;
	st.shared.f32 	[%r10+4], %f4;
	st.shared.f32 	[%r10+8], %f3;
$L__BB0_10:
	bar.sync 	0;
	@%p9 bra 	$L__BB0_13;
	ld.shared.v2.f32 	{%f5, %f6}, [%r10];
	setp.leu.f32 	%p14, %f5, %f6;
	@%p14 bra 	$L__BB0_13;
	st.shared.v2.f32 	[%r10], {%f6, %f5};
$L__BB0_13:
	bar.sync 	0;
	@%p11 bra 	$L__BB0_16;
	ld.shared.f32 	%f7, [%r10+4];
	ld.shared.f32 	%f8, [%r10+8];
	setp.leu.f32 	%p16, %f7, %f8;
	@%p16 bra 	$L__BB0_16;
	st.shared.f32 	[%r10+4], %f8;
	st.shared.f32 	[%r10+8], %f7;
$L__BB0_16:
	bar.sync 	0;
	add.s32 	%r61, %r61, 4;
	setp.ne.s32 	%p17, %r61, %r63;
	@%p17 bra 	$L__BB0_4;
$L__BB0_17:
	setp.eq.s32 	%p18, %r8, 0;
	@%p18 bra 	$L__BB0_23;
	mov.b32 	%r64, 0;
$L__BB0_19:
	.pragma "nounroll";
	and.b32  	%r47, %r63, 1;
	add.s32 	%r16, %r47, %r7;
	add.s32 	%r48, %r16, 1;
	setp.ge.u32 	%p19, %r48, %r3;
	add.s32 	%r49, %r48, %r4;
	setp.ge.s32 	%p20, %r49, %r36;
	or.pred  	%p21, %p19, %p20;
	@%p21 bra 	$L__BB0_22;
	shl.b32 	%r50, %r16, 2;
	add.s32 	%r17, %r38, %r50;
	ld.shared.f32 	%f9, [%r17];
	ld.shared.f32 	%f10, [%r17+4];
	setp.leu.f32 	%p22, %f9, %f10;
	@%p22 bra 	$L__BB0_22;
	st.shared.f32 	[%r17], %f10;
	st.shared.f32 	[%r17+4], %f9;
$L__BB0_22:
	bar.sync 	0;
	add.s32 	%r63, %r63, 1;
	add.s32 	%r64, %r64, 1;
	setp.ne.s32 	%p23, %r64, %r8;
	@%p23 bra 	$L__BB0_19;
$L__BB0_23:
	setp.ge.s32 	%p24, %r5, %r36;
	@%p24 bra 	$L__BB0_25;
	ld.shared.f32 	%f44, [%r6];
	st.global.f32 	[%rd2], %f44;
$L__BB0_25:
	bar.sync 	0;
	or.b32  	%r52, %r2, %r1;
	setp.ne.s32 	%p25, %r52, 0;
	@%p25 bra 	$L__BB0_68;
	add.s32 	%r20, %r36, -1;
	setp.lt.s32 	%p26, %r36, 2;
	@%p26 bra 	$L__BB0_68;
	add.s32 	%r21, %r36, -2;
	cvt.u16.u32 	%rs1, %r36;
	add.s64 	%rd3, %rd1, 16;
	mov.b32 	%r66, 0;
	mov.b16 	%rs15, 0;
	mov.u16 	%rs16, %rs15;
	mov.u32 	%r65, %r20;
$L__BB0_28:
	sub.s32 	%r54, %r66, %r36;
	setp.gt.s32 	%p27, %r54, -2;
	@%p27 bra 	$L__BB0_67;
	sub.s32 	%r56, %r21, %r66;
	setp.lt.u32 	%p28, %r56, 7;
	mov.b32 	%r69, 0;
	@%p28 bra 	$L__BB0_48;
	and.b32  	%r69, %r65, -8;
	ld.global.f32 	%f45, [%rd1];
	neg.s32 	%r67, %r69;
	mov.u64 	%rd14, %rd3;
$L__BB0_31:
	.pragma "nounroll";
	ld.global.f32 	%f46, [%rd14+-12];
	setp.leu.f32 	%p29, %f45, %f46;
	@%p29 bra 	$L__BB0_33;
	st.global.f32 	[%rd14+-16], %f46;
	st.global.f32 	[%rd14+-12], %f45;
	mov.f32 	%f46, %f45;
$L__BB0_33:
	ld.global.f32 	%f47, [%rd14+-8];
	setp.leu.f32 	%p30, %f46, %f47;
	@%p30 bra 	$L__BB0_35;
	st.global.f32 	[%rd14+-12], %f47;
	st.global.f32 	[%rd14+-8], %f46;
	mov.f32 	%f47, %f46;
$L__BB0_35:
	ld.global.f32 	%f48, [%rd14+-4];
	setp.leu.f32 	%p31, %f47, %f48;
	@%p31 bra 	$L__BB0_37;
	st.global.f32 	[%rd14+-8], %f48;
	st.global.f32 	[%rd14+-4], %f47;
	mov.f32 	%f48, %f47;
$L__BB0_37:
	ld.global.f32 	%f49, [%rd14];
	setp.leu.f32 	%p32, %f48, %f49;
	@%p32 bra 	$L__BB0_39;
	st.global.f32 	[%rd14+-4], %f49;
	st.global.f32 	[%rd14], %f48;
	mov.f32 	%f49, %f48;
$L__BB0_39:
	ld.global.f32 	%f50, [%rd14+4];
	setp.leu.f32 	%p33, %f49, %f50;
	@%p33 bra 	$L__BB0_41;
	st.global.f32 	[%rd14], %f50;
	st.global.f32 	[%rd14+4], %f49;
	mov.f32 	%f50, %f49;
$L__BB0_41:
	ld.global.f32 	%f51, [%rd14+8];
	setp.leu.f32 	%p34, %f50, %f51;
	@%p34 bra 	$L__BB0_43;
	st.global.f32 	[%rd14+4], %f51;
	st.global.f32 	[%rd14+8], %f50;
	mov.f32 	%f51, %f50;
$L__BB0_43:
	ld.global.f32 	%f52, [%rd14+12];
	setp.leu.f32 	%p35, %f51, %f52;
	@%p35 bra 	$L__BB0_45;
	st.global.f32 	[%rd14+8], %f52;
	st.global.f32 	[%rd14+12], %f51;
	mov.f32 	%f52, %f51;
$L__BB0_45:
	ld.global.f32 	%f45, [%rd14+16];
	setp.leu.f32 	%p36, %f52, %f45;
	@%p36 bra 	$L__BB0_47;
	st.global.f32 	[%rd14+12], %f45;
	st.global.f32 	[%rd14+16], %f52;
	mov.f32 	%f45, %f52;
$L__BB0_47:
	add.s32 	%r67, %r67, 8;
	add.s64 	%rd14, %rd14, 32;
	setp.ne.s32 	%p37, %r67, 0;
	@%p37 bra 	$L__BB0_31;
$L__BB0_48:
	and.b32  	%r57, %r65, 7;
	setp.eq.s32 	%p38, %r57, 0;
	@%p38 bra 	$L__BB0_67;
	not.b16 	%rs10, %rs16;
	add.s16 	%rs11, %rs10, %rs1;
	cvt.u32.u16 	%r58, %rs11;
	and.b32  	%r29, %r58, 7;
	add.s32 	%r59, %r29, -1;
	setp.lt.u32 	%p39, %r59, 3;
	@%p39 bra 	$L__BB0_58;
	mul.wide.u32 	%rd11, %r69, 4;
	add.s64 	%rd6, %rd1, %rd11;
	ld.global.f32 	%f29, [%rd6];
	ld.global.f32 	%f54, [%rd6+4];
	setp.leu.f32 	%p40, %f29, %f54;
	@%p40 bra 	$L__BB0_52;
	st.global.f32 	[%rd6], %f54;
	st.global.f32 	[%rd6+4], %f29;
	mov.f32 	%f54, %f29;
$L__BB0_52:
	ld.global.f32 	%f55, [%rd6+8];
	setp.leu.f32 	%p41, %f54, %f55;
	@%p41 bra 	$L__BB0_54;
	st.global.f32 	[%rd6+4], %f55;
	st.global.f32 	[%rd6+8], %f54;
	mov.f32 	%f55, %f54;
$L__BB0_54:
	ld.global.f32 	%f56, [%rd6+12];
	setp.leu.f32 	%p42, %f55, %f56;
	@%p42 bra 	$L__BB0_56;
	st.global.f32 	[%rd6+8], %f56;
	st.global.f32 	[%rd6+12], %f55;
	mov.f32 	%f56, %f55;
$L__BB0_56:
	add.s32 	%r69, %r69, 4;
	ld.global.f32 	%f36, [%rd6+16];
	setp.leu.f32 	%p43, %f56, %f36;
	@%p43 bra 	$L__BB0_58;
	st.global.f32 	[%rd6+12], %f36;
	st.global.f32 	[%rd6+16], %f56;
$L__BB0_58:
	and.b32  	%r60, %r29, 3;
	setp.eq.s32 	%p44, %r60, 0;
	@%p44 bra 	$L__BB0_67;
	xor.b16  	%rs12, %rs15, 3;
	add.s16 	%rs5, %rs12, %rs1;
	and.b16  	%rs13, %rs5, 3;
	setp.eq.s16 	%p45, %rs13, 1;
	@%p45 bra 	$L__BB0_64;
	mul.wide.u32 	%rd12, %r69, 4;
	add.s64 	%rd7, %rd1, %rd12;
	ld.global.f32 	%f37, [%rd7];
	ld.global.f32 	%f57, [%rd7+4];
	setp.leu.f32 	%p46, %f37, %f57;
	@%p46 bra 	$L__BB0_62;
	st.global.f32 	[%rd7], %f57;
	st.global.f32 	[%rd7+4], %f37;
	mov.f32 	%f57, %f37;
$L__BB0_62:
	add.s32 	%r69, %r69, 2;
	ld.global.f32 	%f40, [%rd7+8];
	setp.leu.f32 	%p47, %f57, %f40;
	@%p47 bra 	$L__BB0_64;
	st.global.f32 	[%rd7+4], %f40;
	st.global.f32 	[%rd7+8], %f57;
$L__BB0_64:
	and.b16  	%rs14, %rs5, 1;
	setp.eq.b16 	%p48, %rs14, 1;
	not.pred 	%p49, %p48;
	@%p49 bra 	$L__BB0_67;
	mul.wide.u32 	%rd13, %r69, 4;
	add.s64 	%rd8, %rd1, %rd13;
	ld.global.f32 	%f41, [%rd8];
	ld.global.f32 	%f42, [%rd8+4];
	setp.leu.f32 	%p50, %f41, %f42;
	@%p50 bra 	$L__BB0_67;
	st.global.f32 	[%rd8], %f42;
	st.global.f32 	[%rd8+4], %f41;
$L__BB0_67:
	add.s32 	%r66, %r66, 1;
	add.s32 	%r65, %r65, -1;
	setp.ne.s32 	%p51, %r66, %r20;
	add.s16 	%rs16, %rs16, 1;
	add.s16 	%rs15, %rs15, 1;
	@%p51 bra 	$L__BB0_28;
$L__BB0_68:
	ret;

}


// ===== COMPILED SASS (sm_100) =====

	.target	sm_100

	.elftype	@"ET_EXEC"


//--------------------- .note.nv.tkinfo           --------------------------
	.section	.note.nv.tkinfo,"",@"SHT_NOTE"
	.sectionflags	@"SHF_NOTE_NV_TKINFO"
	.tkinfo
        /*0018*/ 	.word	0x00000002
        /*0030*/ 	.string	""
        /*0030*/ 	.string	"ptxas"
        /*0030*/ 	.string	"Cuda compilation tools, release 13.0, V13.0.88"
        /*0030*/ 	.string	"Build cuda_13.0.r13.0/compiler.36424714_0"
        /*0030*/ 	.string	"-arch sm_100 -m 64 "



//--------------------- .note.nv.cuinfo           --------------------------
	.section	.note.nv.cuinfo,"",@"SHT_NOTE"
	.sectionflags	@"SHF_NOTE_NV_CUINFO"
        /*0018*/ 	.short	0x0002
        /*001a*/ 	.short	0x0064
        /*001c*/ 	.short	0x0082
	.zero		2


//--------------------- .nv.info                  --------------------------
	.section	.nv.info,"",@"SHT_CUDA_INFO"
	.align	4


	//----- nvinfo : EIATTR_REGCOUNT
	.align		4
        /*0000*/ 	.byte	0x04, 0x2f
        /*0002*/ 	.short	(.L_1 - .L_0)
	.align		4
.L_0:
        /*0004*/ 	.word	index@(_Z11sort_kernelPfi)
        /*0008*/ 	.word	0x00000018


	//----- nvinfo : EIATTR_FRAME_SIZE
	.align		4
.L_1:
        /*000c*/ 	.byte	0x04, 0x11
        /*000e*/ 	.short	(.L_3 - .L_2)
	.align		4
.L_2:
        /*0010*/ 	.word	index@(_Z11sort_kernelPfi)
        /*0014*/ 	.word	0x00000000


	//----- nvinfo : EIATTR_MIN_STACK_SIZE
	.align		4
.L_3:
        /*0018*/ 	.byte	0x04, 0x12
        /*001a*/ 	.short	(.L_5 - .L_4)
	.align		4
.L_4:
        /*001c*/ 	.word	index@(_Z11sort_kernelPfi)
        /*0020*/ 	.word	0x00000000
.L_5:


//--------------------- .nv.compat                --------------------------
	.section	.nv.compat,"",@"SHT_CUDA_COMPAT_INFO"
	.align	4
        /*0000*/ 	.byte	0x02, 0x09, 0x00, 0x00, 0x02, 0x02, 0x01, 0x00, 0x02, 0x05, 0x05, 0x00, 0x03, 0x07, 0x01, 0x01
        /*0010*/ 	.byte	0x02, 0x03, 0x00, 0x00, 0x02, 0x06, 0x01, 0x00, 0x04, 0x0b, 0x08, 0x00, 0x09, 0x00, 0x00, 0x00
        /*0020*/ 	.byte	0x00, 0x00, 0x00, 0x00


//--------------------- .nv.info._Z11sort_kernelPfi --------------------------
	.section	.nv.info._Z11sort_kernelPfi,"",@"SHT_CUDA_INFO"
	.sectionflags	@""
	.align	4


	//----- nvinfo : EIATTR_CUDA_API_VERSION
	.align		4
        /*0000*/ 	.byte	0x04, 0x37
        /*0002*/ 	.short	(.L_7 - .L_6)
.L_6:
        /*0004*/ 	.word	0x00000082


	//----- nvinfo : EIATTR_KPARAM_INFO
	.align		4
.L_7:
        /*0008*/ 	.byte	0x04, 0x17
        /*000a*/ 	.short	(.L_9 - .L_8)
.L_8:
        /*000c*/ 	.word	0x00000000
        /*0010*/ 	.short	0x0001
        /*0012*/ 	.short	0x0008
        /*0014*/ 	.byte	0x00, 0xf0, 0x11, 0x00


	//----- nvinfo : EIATTR_KPARAM_INFO
	.align		4
.L_9:
        /*0018*/ 	.byte	0x04, 0x17
        /*001a*/ 	.short	(.L_11 - .L_10)
.L_10:
        /*001c*/ 	.word	0x00000000
        /*0020*/ 	.short	0x0000
        /*0022*/ 	.short	0x0000
        /*0024*/ 	.byte	0x00, 0xf5, 0x21, 0x00


	//----- nvinfo : EIATTR_SPARSE_MMA_MASK
	.align		4
.L_11:
        /*0028*/ 	.byte	0x03, 0x50
        /*002a*/ 	.short	0x0000


	//----- nvinfo : EIATTR_MAXREG_COUNT
	.align		4
        /*002c*/ 	.byte	0x03, 0x1b
        /*002e*/ 	.short	0x00ff


	//----- nvinfo : EIATTR_NUM_BARRIERS
	.align		4
        /*0030*/ 	.byte	0x02, 0x4c
        /*0032*/ 	.byte	0x01
	.zero		1


	//----- nvinfo : EIATTR_MERCURY_ISA_VERSION
	.align		4
        /*0034*/ 	.byte	0x03, 0x5f
        /*0036*/ 	.short	0x0101


	//----- nvinfo : EIATTR_VRC_CTA_INIT_COUNT
	.align		4
        /*0038*/ 	.byte	0x02, 0x4a
	.zero		1
	.zero		1


	//----- nvinfo : EIATTR_EXIT_INSTR_OFFSETS
	.align		4
        /*003c*/ 	.byte	0x04, 0x1c
        /*003e*/ 	.short	(.L_13 - .L_12)


	//   ....[0]....
.L_12:
        /*0040*/ 	.word	0x00000670


	//   ....[1]....
        /*0044*/ 	.word	0x00000690


	//   ....[2]....
        /*0048*/ 	.word	0x00000f30


	//----- nvinfo : EIATTR_CRS_STACK_SIZE
	.align		4
.L_13:
        /*004c*/ 	.byte	0x04, 0x1e
        /*004e*/ 	.short	(.L_15 - .L_14)
.L_14:
        /*0050*/ 	.word	0x00000000


	//----- nvinfo : EIATTR_CBANK_PARAM_SIZE
	.align		4
.L_15:
        /*0054*/ 	.byte	0x03, 0x19
        /*0056*/ 	.short	0x000c


	//----- nvinfo : EIATTR_PARAM_CBANK
	.align		4
        /*0058*/ 	.byte	0x04, 0x0a
        /*005a*/ 	.short	(.L_17 - .L_16)
	.align		4
.L_16:
        /*005c*/ 	.word	index@(.nv.constant0._Z11sort_kernelPfi)
        /*0060*/ 	.short	0x0380
        /*0062*/ 	.short	0x000c


	//----- nvinfo : EIATTR_SW_WAR
	.align		4
.L_17:
        /*0064*/ 	.byte	0x04, 0x36
        /*0066*/ 	.short	(.L_19 - .L_18)
.L_18:
        /*0068*/ 	.word	0x00000008
.L_19:


//--------------------- .nv.callgraph             --------------------------
	.section	.nv.callgraph,"",@"SHT_CUDA_CALLGRAPH"
	.align	4
	.sectionentsize	8
	.align		4
        /*0000*/ 	.word	0x00000000
	.align		4
        /*0004*/ 	.word	0xffffffff
	.align		4
        /*0008*/ 	.word	0x00000000
	.align		4
        /*000c*/ 	.word	0xfffffffe
	.align		4
        /*0010*/ 	.word	0x00000000
	.align		4
        /*0014*/ 	.word	0xfffffffd
	.align		4
        /*0018*/ 	.word	0x00000000
	.align		4
        /*001c*/ 	.word	0xfffffffc


//--------------------- .text._Z11sort_kernelPfi  --------------------------
	.section	.text._Z11sort_kernelPfi,"ax",@progbits
	.align	128
        .global         _Z11sort_kernelPfi
        .type           _Z11sort_kernelPfi,@function
        .size           _Z11sort_kernelPfi,(.L_x_21 - _Z11sort_kernelPfi)
        .other          _Z11sort_kernelPfi,@"STO_CUDA_ENTRY STV_DEFAULT"
_Z11sort_kernelPfi:
.text._Z11sort_kernelPfi:
[----:B------:R-:W-:Y:S01]  /*0000*/  LDC R1, c[0x0][0x37c] ;  /* 0x0000df00ff017b82 */ /* 0x000fe20000000800 */
[----:B------:R-:W0:Y:S07]  /*0010*/  S2R R0, SR_TID.X ;  /* 0x0000000000007919 */ /* 0x000e2e0000002100 */
[----:B------:R-:W1:Y:S01]  /*0020*/  S2UR UR12, SR_CTAID.X ;  /* 0x00000000000c79c3 */ /* 0x000e620000002500 */
[----:B------:R-:W1:Y:S01]  /*0030*/  LDCU UR13, c[0x0][0x360] ;  /* 0x00006c00ff0d77ac */ /* 0x000e620008000800 */
[----:B------:R-:W2:Y:S06]  /*0040*/  LDCU UR5, c[0x0][0x388] ;  /* 0x00007100ff0577ac */ /* 0x000eac0008000800 */
[----:B------:R-:W3:Y:S01]  /*0050*/  LDC.64 R2, c[0x0][0x380] ;  /* 0x0000e000ff027b82 */ /* 0x000ee20000000a00 */
[----:B------:R-:W4:Y:S01]  /*0060*/  LDCU.64 UR10, c[0x0][0x358] ;  /* 0x00006b00ff0a77ac */ /* 0x000f220008000a00 */
[----:B-1----:R-:W-:-:S06]  /*0070*/  UIMAD UR7, UR12, UR13, URZ ;  /* 0x0000000d0c0772a4 */ /* 0x002fcc000f8e02ff */
[----:B0-----:R-:W-:-:S04]  /*0080*/  VIADD R4, R0, UR7 ;  /* 0x0000000700047c36 */ /* 0x001fc80008000000 */
[C---:B---3--:R-:W-:Y:S01]  /*0090*/  IMAD.WIDE R2, R4.reuse, 0x4, R2 ;  /* 0x0000000404027825 */ /* 0x048fe200078e0202 */
[----:B--2---:R-:W-:-:S13]  /*00a0*/  ISETP.GE.AND P0, PT, R4, UR5, PT ;  /* 0x0000000504007c0c */ /* 0x004fda000bf06270 */
[----:B----4-:R-:W2:Y:S01]  /*00b0*/  @!P0 LDG.E R6, desc[UR10][R2.64] ;  /* 0x0000000a02068981 */ /* 0x010ea2000c1e1900 */
[----:B------:R-:W0:Y:S01]  /*00c0*/  S2UR UR6, SR_CgaCtaId ;  /* 0x00000000000679c3 */ /* 0x000e220000008800 */
[----:B------:R-:W-:Y:S01]  /*00d0*/  UMOV UR4, 0x400 ;  /* 0x0000040000047882 */ /* 0x000fe20000000000 */
[----:B------:R-:W-:Y:S02]  /*00e0*/  UISETP.GE.U32.AND UP0, UPT, UR13, 0x4, UPT ;  /* 0x000000040d00788c */ /* 0x000fe4000bf06070 */
[----:B------:R-:W-:Y:S02]  /*00f0*/  ULOP3.LUT UR8, UR13, 0x3, URZ, 0xc0, !UPT ;  /* 0x000000030d087892 */ /* 0x000fe4000f8ec0ff */
[----:B0-----:R-:W-:-:S03]  /*0100*/  ULEA UR6, UR6, UR4, 0x18 ;  /* 0x0000000406067291 */ /* 0x001fc6000f8ec0ff */
[----:B------:R-:W-:-:S03]  /*0110*/  UMOV UR4, URZ ;  /* 0x000000ff00047c82 */ /* 0x000fc60008000000 */
[----:B------:R-:W-:-:S05]  /*0120*/  LEA R5, R0, UR6, 0x2 ;  /* 0x0000000600057c11 */ /* 0x000fca000f8e10ff */
[----:B--2---:R0:W-:Y:S01]  /*0130*/  @!P0 STS [R5], R6 ;  /* 0x0000000605008388 */ /* 0x0041e20000000800 */
[----:B------:R-:W-:Y:S06]  /*0140*/  BAR.SYNC.DEFER_BLOCKING 0x0 ;  /* 0x0000000000007b1d */ /* 0x000fec0000010000 */
[----:B------:R-:W-:Y:S05]  /*0150*/  BRA.U !UP0, `(.L_x_0) ;  /* 0x0000000108cc7547 */ /* 0x000fea000b800000 */
[----:B0-----:R-:W-:Y:S01]  /*0160*/  IMAD.SHL.U32 R6, R0, 0x2, RZ ;  /* 0x0000000200067824 */ /* 0x001fe200078e00ff */
[----:B------:R-:W-:-:S03]  /*0170*/  ULOP3.LUT UR4, UR13, 0x7fc, URZ, 0xc0, !UPT ;  /* 0x000007fc0d047892 */ /* 0x000fc6000f8ec0ff */
[C---:B------:R-:W-:Y:S02]  /*0180*/  VIADD R7, R6.reuse, 0x1 ;  /* 0x0000000106077836 */ /* 0x040fe40000000000 */
[----:B------:R-:W-:Y:S02]  /*0190*/  VIADD R6, R6, 0x2 ;  /* 0x0000000206067836 */ /* 0x000fe40000000000 */
[----:B------:R-:W-:-:S04]  /*01a0*/  VIADD R8, R7, UR7 ;  /* 0x0000000707087c36 */ /* 0x000fc80008000000 */
[C---:B------:R-:W-:Y:S01]  /*01b0*/  VIADD R9, R8.reuse, 0x1 ;  /* 0x0000000108097836 */ /* 0x040fe20000000000 */
[----:B------:R-:W-:-:S04]  /*01c0*/  ISETP.GE.AND P0, PT, R8, UR5, PT ;  /* 0x0000000508007c0c */ /* 0x000fc8000bf06270 */
[----:B------:R-:W-:Y:S01]  /*01d0*/  ISETP.GE.AND P1, PT, R9, UR5, PT ;  /* 0x0000000509007c0c */ /* 0x000fe2000bf26270 */
[----:B------:R-:W-:Y:S01]  /*01e0*/  UMOV UR5, URZ ;  /* 0x000000ff00057c82 */ /* 0x000fe20008000000 */
[----:B------:R-:W-:Y:S02]  /*01f0*/  ISETP.LT.U32.AND P0, PT, R7, UR13, !P0 ;  /* 0x0000000d07007c0c */ /* 0x000fe4000c701070 */
[----:B------:R-:W-:Y:S01]  /*0200*/  ISETP.LT.U32.AND P1, PT, R6, UR13, !P1 ;  /* 0x0000000d06007c0c */ /* 0x000fe2000cf21070 */
[----:B------:R-:W-:-:S12]  /*0210*/  IMAD R6, R0, 0x4, R5 ;  /* 0x0000000400067824 */ /* 0x000fd800078e0205 */
.L_x_9:
[----:B------:R-:W-:Y:S04]  /*0220*/  BSSY.RECONVERGENT B0, `(.L_x_1) ;  /* 0x0000007000007945 */ /* 0x000fe80003800200 */
[----:B0123--:R-:W-:Y:S05]  /*0230*/  @!P0 BRA `(.L_x_2) ;  /* 0x0000000000148947 */ /* 0x00ffea0003800000 */
[----:B------:R-:W0:Y:S02]  /*0240*/  LDS.64 R8, [R6] ;  /* 0x0000000006087984 */ /* 0x000e240000000a00 */
[----:B0-----:R-:W-:Y:S01]  /*0250*/  FSETP.GT.AND P2, PT, R8, R9, PT ;  /* 0x000000090800720b */ /* 0x001fe20003f44000 */
[----:B------:R-:W-:Y:S02]  /*0260*/  IMAD.MOV.U32 R10, RZ, RZ, R9 ;  /* 0x000000ffff0a7224 */ /* 0x000fe400078e0009 */
[----:B------:R-:W-:-:S10]  /*0270*/  IMAD.MOV.U32 R11, RZ, RZ, R8 ;  /* 0x000000ffff0b7224 */ /* 0x000fd400078e0008 */
[----:B------:R0:W-:Y:S02]  /*0280*/  @P2 STS.64 [R6], R10 ;  /* 0x0000000a06002388 */ /* 0x0001e40000000a00 */
.L_x_2:
[----:B------:R-:W-:Y:S05]  /*0290*/  BSYNC.RECONVERGENT B0 ;  /* 0x0000000000007941 */ /* 0x000fea0003800200 */
.L_x_1:
[----:B------:R-:W-:Y:S06]  /*02a0*/  BAR.SYNC.DEFER_BLOCKING 0x0 ;  /* 0x0000000000007b1d */ /* 0x000fec0000010000 */
[----:B------:R-:W-:Y:S04]  /*02b0*/  BSSY.RECONVERGENT B0, `(.L_x_3) ;  /* 0x0000007000007945 */ /* 0x000fe80003800200 */
[----:B------:R-:W-:Y:S05]  /*02c0*/  @!P1 BRA `(.L_x_4) ;  /* 0x0000000000149947 */ /* 0x000fea0003800000 */
[----:B------:R-:W-:Y:S04]  /*02d0*/  LDS R7, [R6+0x4] ;  /* 0x0000040006077984 */ /* 0x000fe80000000800 */
[----:B------:R-:W1:Y:S02]  /*02e0*/  LDS R8, [R6+0x8] ;  /* 0x0000080006087984 */ /* 0x000e640000000800 */
[----:B-1----:R-:W-:-:S13]  /*02f0*/  FSETP.GT.AND P2, PT, R7, R8, PT ;  /* 0x000000080700720b */ /* 0x002fda0003f44000 */
[----:B------:R1:W-:Y:S04]  /*0300*/  @P2 STS [R6+0x4], R8 ;  /* 0x0000040806002388 */ /* 0x0003e80000000800 */
[----:B------:R1:W-:Y:S02]  /*0310*/  @P2 STS [R6+0x8], R7 ;  /* 0x0000080706002388 */ /* 0x0003e40000000800 */
.L_x_4:
[----:B------:R-:W-:Y:S05]  /*0320*/  BSYNC.RECONVERGENT B0 ;  /* 0x0000000000007941 */ /* 0x000fea0003800200 */
.L_x_3:
[----:B------:R-:W-:Y:S06]  /*0330*/  BAR.SYNC.DEFER_BLOCKING 0x0 ;  /* 0x0000000000007b1d */ /* 0x000fec0000010000 */
[----:B------:R-:W-:Y:S04]  /*0340*/  BSSY.RECONVERGENT B0, `(.L_x_5) ;  /* 0x0000007000007945 */ /* 0x000fe80003800200 */
[----:B------:R-:W-:Y:S05]  /*0350*/  @!P0 BRA `(.L_x_6) ;  /* 0x0000000000148947 */ /* 0x000fea0003800000 */
[----:B-1----:R-:W1:Y:S02]  /*0360*/  LDS.64 R8, [R6] ;  /* 0x0000000006087984 */ /* 0x002e640000000a00 */
[----:B-1----:R-:W-:Y:S01]  /*0370*/  FSETP.GT.AND P2, PT, R8, R9, PT ;  /* 0x000000090800720b */ /* 0x002fe20003f44000 */
[----:B0-----:R-:W-:Y:S02]  /*0380*/  IMAD.MOV.U32 R10, RZ, RZ, R9 ;  /* 0x000000ffff0a7224 */ /* 0x001fe400078e0009 */
[----:B------:R-:W-:-:S10]  /*0390*/  IMAD.MOV.U32 R11, RZ, RZ, R8 ;  /* 0x000000ffff0b7224 */ /* 0x000fd400078e0008 */
[----:B------:R2:W-:Y:S02]  /*03a0*/  @P2 STS.64 [R6], R10 ;  /* 0x0000000a06002388 */ /* 0x0005e40000000a00 */
.L_x_6:
[----:B------:R-:W-:Y:S05]  /*03b0*/  BSYNC.RECONVERGENT B0 ;  /* 0x0000000000007941 */ /* 0x000fea0003800200 */
.L_x_5:
[----:B------:R-:W-:Y:S01]  /*03c0*/  UIADD3 UR5, UPT, UPT, UR5, 0x4, URZ ;  /* 0x0000000405057890 */ /* 0x000fe2000fffe0ff */
[----:B------:R-:W-:Y:S03]  /*03d0*/  BAR.SYNC.DEFER_BLOCKING 0x0 ;  /* 0x0000000000007b1d */ /* 0x000fe60000010000 */
[----:B------:R-:W-:-:S03]  /*03e0*/  UISETP.NE.AND UP0, UPT, UR5, UR4, UPT ;  /* 0x000000040500728c */ /* 0x000fc6000bf05270 */
[----:B------:R-:W-:Y:S04]  /*03f0*/  BSSY.RECONVERGENT B0, `(.L_x_7) ;  /* 0x0000007000007945 */ /* 0x000fe80003800200 */
[----:B------:R-:W-:Y:S05]  /*0400*/  @!P1 BRA `(.L_x_8) ;  /* 0x0000000000149947 */ /* 0x000fea0003800000 */
[----:B-1----:R-:W-:Y:S04]  /*0410*/  LDS R7, [R6+0x4] ;  /* 0x0000040006077984 */ /* 0x002fe80000000800 */
[----:B------:R-:W1:Y:S02]  /*0420*/  LDS R8, [R6+0x8] ;  /* 0x0000080006087984 */ /* 0x000e640000000800 */
[----:B-1----:R-:W-:-:S13]  /*0430*/  FSETP.GT.AND P2, PT, R7, R8, PT ;  /* 0x000000080700720b */ /* 0x002fda0003f44000 */
[----:B------:R3:W-:Y:S04]  /*0440*/  @P2 STS [R6+0x4], R8 ;  /* 0x0000040806002388 */ /* 0x0007e80000000800 */
[----:B------:R3:W-:Y:S02]  /*0450*/  @P2 STS [R6+0x8], R7 ;  /* 0x0000080706002388 */ /* 0x0007e40000000800 */
.L_x_8:
[----:B------:R-:W-:Y:S05]  /*0460*/  BSYNC.RECONVERGENT B0 ;  /* 0x0000000000007941 */ /* 0x000fea0003800200 */
.L_x_7:
[----:B------:R-:W-:Y:S06]  /*0470*/  BAR.SYNC.DEFER_BLOCKING 0x0 ;  /* 0x0000000000007b1d */ /* 0x000fec0000010000 */
[----:B------:R-:W-:Y:S05]  /*0480*/  BRA.U UP0, `(.L_x_9) ;  /* 0xfffffffd00647547 */ /* 0x000fea000b83ffff */
.L_x_0:
[----:B------:R-:W-:-:S09]  /*0490*/  UISETP.NE.AND UP0, UPT, UR8, URZ, UPT ;  /* 0x000000ff0800728c */ /* 0x000fd2000bf05270 */
[----:B------:R-:W-:Y:S05]  /*04a0*/  BRA.U !UP0, `(.L_x_10) ;  /* 0x0000000108587547 */ /* 0x000fea000b800000 */
[----:B------:R-:W4:Y:S01]  /*04b0*/  LDCU UR14, c[0x0][0x388] ;  /* 0x00007100ff0e77ac */ /* 0x000f220008000800 */
[----:B------:R-:W-:-:S05]  /*04c0*/  UMOV UR5, URZ ;  /* 0x000000ff00057c82 */ /* 0x000fca0008000000 */
.L_x_13:
[----:B------:R-:W-:Y:S01]  /*04d0*/  ULOP3.LUT UR9, UR4, 0x1, URZ, 0xc0, !UPT ;  /* 0x0000000104097892 */ /* 0x000fe2000f8ec0ff */
[----:B------:R-:W-:Y:S01]  /*04e0*/  BSSY.RECONVERGENT B0, `(.L_x_11) ;  /* 0x000000f000007945 */ /* 0x000fe20003800200 */
[----:B------:R-:W-:-:S04]  /*04f0*/  UIADD3 UR5, UPT, UPT, UR5, 0x1, URZ ;  /* 0x0000000105057890 */ /* 0x000fc8000fffe0ff */
[----:B0123--:R-:W-:Y:S01]  /*0500*/  LEA R6, R0, UR9, 0x1 ;  /* 0x0000000900067c11 */ /* 0x00ffe2000f8e08ff */
[----:B------:R-:W-:-:S04]  /*0510*/  UISETP.NE.AND UP0, UPT, UR5, UR8, UPT ;  /* 0x000000080500728c */ /* 0x000fc8000bf05270 */
[----:B------:R-:W-:-:S04]  /*0520*/  VIADD R7, R6, 0x1 ;  /* 0x0000000106077836 */ /* 0x000fc80000000000 */
[----:B------:R-:W-:-:S05]  /*0530*/  VIADD R8, R7, UR7 ;  /* 0x0000000707087c36 */ /* 0x000fca0008000000 */
[----:B----4-:R-:W-:-:S04]  /*0540*/  ISETP.GE.AND P0, PT, R8, UR14, PT ;  /* 0x0000000e08007c0c */ /* 0x010fc8000bf06270 */
[----:B------:R-:W-:-:S13]  /*0550*/  ISETP.GE.U32.OR P0, PT, R7, UR13, P0 ;  /* 0x0000000d07007c0c */ /* 0x000fda0008706470 */
[----:B------:R-:W-:Y:S05]  /*0560*/  @P0 BRA `(.L_x_12) ;  /* 0x0000000000180947 */ /* 0x000fea0003800000 */
[----:B------:R-:W-:-:S05]  /*0570*/  LEA R6, R6, UR6, 0x2 ;  /* 0x0000000606067c11 */ /* 0x000fca000f8e10ff */
[----:B------:R-:W-:Y:S04]  /*0580*/  LDS R7, [R6] ;  /* 0x0000000006077984 */ /* 0x000fe80000000800 */
[----:B------:R-:W0:Y:S02]  /*0590*/  LDS R8, [R6+0x4] ;  /* 0x0000040006087984 */ /* 0x000e240000000800 */
[----:B0-----:R-:W-:-:S13]  /*05a0*/  FSETP.GT.AND P0, PT, R7, R8, PT ;  /* 0x000000080700720b */ /* 0x001fda0003f04000 */
[----:B------:R0:W-:Y:S04]  /*05b0*/  @P0 STS [R6], R8 ;  /* 0x0000000806000388 */ /* 0x0001e80000000800 */
[----:B------:R0:W-:Y:S02]  /*05c0*/  @P0 STS [R6+0x4], R7 ;  /* 0x0000040706000388 */ /* 0x0001e40000000800 */
.L_x_12:
[----:B------:R-:W-:Y:S05]  /*05d0*/  BSYNC.RECONVERGENT B0 ;  /* 0x0000000000007941 */ /* 0x000fea0003800200 */
.L_x_11:
[----:B------:R-:W-:Y:S01]  /*05e0*/  BAR.SYNC.DEFER_BLOCKING 0x0 ;  /* 0x0000000000007b1d */ /* 0x000fe20000010000 */
[----:B------:R-:W-:-:S05]  /*05f0*/  UIADD3 UR4, UPT, UPT, UR4, 0x1, URZ ;  /* 0x0000000104047890 */ /* 0x000fca000fffe0ff */
[----:B------:R-:W-:Y:S07]  /*0600*/  BRA.U UP0, `(.L_x_13) ;  /* 0xfffffffd00b07547 */ /* 0x000fee000b83ffff */
.L_x_10:
[----:B01-3--:R-:W0:Y:S01]  /*0610*/  LDC R7, c[0x0][0x388] ;  /* 0x0000e200ff077b82 */ /* 0x00be220000000800 */
[----:B------:R-:W-:Y:S02]  /*0620*/  LOP3.LUT P0, RZ, R0, UR12, RZ, 0xfc, !PT ;  /* 0x0000000c00ff7c12 */ /* 0x000fe4000f80fcff */
[----:B0-----:R-:W-:-:S13]  /*0630*/  ISETP.GE.AND P1, PT, R4, R7, PT ;  /* 0x000000070400720c */ /* 0x001fda0003f26270 */
[----:B------:R-:W0:Y:S04]  /*0640*/  @!P1 LDS R5, [R5] ;  /* 0x0000000005059984 */ /* 0x000e280000000800 */
[----:B0-----:R0:W-:Y:S01]  /*0650*/  @!P1 STG.E desc[UR10][R2.64], R5 ;  /* 0x0000000502009986 */ /* 0x0011e2000c10190a */
[----:B------:R-:W-:Y:S06]  /*0660*/  BAR.SYNC.DEFER_BLOCKING 0x0 ;  /* 0x0000000000007b1d */ /* 0x000fec0000010000 */
[----:B------:R-:W-:Y:S05]  /*0670*/  @P0 EXIT ;  /* 0x000000000000094d */ /* 0x000fea0003800000 */
[----:B------:R-:W-:-:S13]  /*0680*/  ISETP.GE.AND P0, PT, R7, 0x2, PT ;  /* 0x000000020700780c */ /* 0x000fda0003f06270 */
[----:B------:R-:W-:Y:S05]  /*0690*/  @!P0 EXIT ;  /* 0x000000000000894d */ /* 0x000fea0003800000 */
[----:B------:R-:W1:Y:S01]  /*06a0*/  LDCU.64 UR6, c[0x0][0x380] ;  /* 0x00007000ff0677ac */ /* 0x000e620008000a00 */
[----:B------:R-:W-:Y:S01]  /*06b0*/  VIADD R0, R7, 0xffffffff ;  /* 0xffffffff07007836 */ /* 0x000fe20000000000 */
[----:B0-----:R-:W-:Y:S02]  /*06c0*/  PRMT R2, RZ, 0x7610, R2 ;  /* 0x00007610ff027816 */ /* 0x001fe40000000002 */
[----:B------:R-:W-:Y:S01]  /*06d0*/  PRMT R3, RZ, 0x7610, R3 ;  /* 0x00007610ff037816 */ /* 0x000fe20000000003 */
[----:B------:R-:W-:Y:S01]  /*06e0*/  IMAD.MOV.U32 R4, RZ, RZ, R0 ;  /* 0x000000ffff047224 */ /* 0x000fe200078e0000 */
[----:B------:R-:W0:Y:S01]  /*06f0*/  LDCU.U16 UR8, c[0x0][0x388] ;  /* 0x00007100ff0877ac */ /* 0x000e220008000400 */
[----:B------:R-:W-:Y:S01]  /*0700*/  UMOV UR4, URZ ;  /* 0x000000ff00047c82 */ /* 0x000fe20008000000 */
[----:B-1----:R-:W-:-:S04]  /*0710*/  UIADD3 UR6, UP0, UPT, UR6, 0x10, URZ ;  /* 0x0000001006067890 */ /* 0x002fc8000ff1e0ff */
[----:B------:R-:W-:-:S12]  /*0720*/  UIADD3.X UR7, UPT, UPT, URZ, UR7, URZ, UP0, !UPT ;  /* 0x00000007ff077290 */ /* 0x000fd800087fe4ff */
.L_x_19:
[----:B-1----:R-:W1:Y:S02]  /*0730*/  LDCU UR5, c[0x0][0x388] ;  /* 0x00007100ff0577ac */ /* 0x002e640008000800 */
[----:B-1----:R-:W-:-:S04]  /*0740*/  UIADD3 UR9, UPT, UPT, UR4, -UR5, URZ ;  /* 0x8000000504097290 */ /* 0x002fc8000fffe0ff */
[----:B------:R-:W-:-:S09]  /*0750*/  UISETP.GT.AND UP0, UPT, UR9, -0x2, UPT ;  /* 0xfffffffe0900788c */ /* 0x000fd2000bf04270 */
[----:B---3--:R-:W-:Y:S05]  /*0760*/  BRA.U UP0, `(.L_x_14) ;  /* 0x0000000500d87547 */ /* 0x008fea000b800000 */
[----:B------:R-:W-:Y:S01]  /*0770*/  UIADD3 UR5, UPT, UPT, -UR4, -0x2, UR5 ;  /* 0xfffffffe04057890 */ /* 0x000fe2000fffe105 */
[----:B------:R-:W-:Y:S01]  /*0780*/  LOP3.LUT P0, RZ, R4, 0x7, RZ, 0xc0, !PT ;  /* 0x0000000704ff7812 */ /* 0x000fe2000780c0ff */
[----:B------:R-:W-:Y:S02]  /*0790*/  IMAD.MOV.U32 R5, RZ, RZ, RZ ;  /* 0x000000ffff057224 */ /* 0x000fe400078e00ff */
[----:B------:R-:W-:-:S09]  /*07a0*/  UISETP.GE.U32.AND UP0, UPT, UR5, 0x7, UPT ;  /* 0x000000070500788c */ /* 0x000fd2000bf06070 */
[----:B------:R-:W-:Y:S05]  /*07b0*/  BRA.U !UP0, `(.L_x_15) ;  /* 0x0000000108d47547 */ /* 0x000fea000b800000 */
[----:B--2---:R-:W1:Y:S02]  /*07c0*/  LDC.64 R6, c[0x0][0x380] ;  /* 0x0000e000ff067b82 */ /* 0x004e640000000a00 */
[----:B-1----:R1:W5:Y:S01]  /*07d0*/  LDG.E R9, desc[UR10][R6.64] ;  /* 0x0000000a06097981 */ /* 0x002362000c1e1900 */
[----:B------:R-:W-:Y:S01]  /*07e0*/  LOP3.LUT R5, R4, 0xfffffff8, RZ, 0xc0, !PT ;  /* 0xfffffff804057812 */ /* 0x000fe200078ec0ff */
[----:B------:R-:W-:Y:S02]  /*07f0*/  IMAD.U32 R11, RZ, RZ, UR6 ;  /* 0x00000006ff0b7e24 */ /* 0x000fe4000f8e00ff */
[----:B------:R-:W-:Y:S02]  /*0800*/  IMAD.U32 R12, RZ, RZ, UR7 ;  /* 0x00000007ff0c7e24 */ /* 0x000fe4000f8e00ff */
[----:B------:R-:W-:-:S07]  /*0810*/  IMAD.MOV R8, RZ, RZ, -R5 ;  /* 0x000000ffff087224 */ /* 0x000fce00078e0a05 */
.L_x_16:
[----:B-1----:R-:W-:Y:S02]  /*0820*/  IMAD.MOV.U32 R6, RZ, RZ, R11 ;  /* 0x000000ffff067224 */ /* 0x002fe400078e000b */
[----:B------:R-:W-:-:S05]  /*0830*/  IMAD.MOV.U32 R7, RZ, RZ, R12 ;  /* 0x000000ffff077224 */ /* 0x000fca00078e000c */
[----:B------:R-:W2:Y:S04]  /*0840*/  LDG.E R11, desc[UR10][R6.64+-0xc] ;  /* 0xfffff40a060b7981 */ /* 0x000ea8000c1e1900 */
[----:B------:R-:W3:Y:S04]  /*0850*/  LDG.E R13, desc[UR10][R6.64+-0x8] ;  /* 0xfffff80a060d7981 */ /* 0x000ee8000c1e1900 */
[----:B------:R-:W4:Y:S04]  /*0860*/  LDG.E R15, desc[UR10][R6.64+-0x4] ;  /* 0xfffffc0a060f7981 */ /* 0x000f28000c1e1900 */
[----:B------:R-:W4:Y:S04]  /*0870*/  LDG.E R17, desc[UR10][R6.64] ;  /* 0x0000000a06117981 */ /* 0x000f28000c1e1900 */
[----:B------:R-:W4:Y:S04]  /*0880*/  LDG.E R19, desc[UR10][R6.64+0x4] ;  /* 0x0000040a06137981 */ /* 0x000f28000c1e1900 */
[----:B------:R-:W4:Y:S04]  /*0890*/  LDG.E R21, desc[UR10][R6.64+0x8] ;  /* 0x0000080a06157981 */ /* 0x000f28000c1e1900 */
[----:B------:R-:W4:Y:S01]  /*08a0*/  LDG.E R10, desc[UR10][R6.64+0xc] ;  /* 0x00000c0a060a7981 */ /* 0x000f22000c1e1900 */
[----:B--2--5:R-:W-:-:S13]  /*08b0*/  FSETP.GT.AND P1, PT, R9, R11, PT ;  /* 0x0000000b0900720b */ /* 0x024fda0003f24000 */
[----:B------:R1:W-:Y:S04]  /*08c0*/  @P1 STG.E desc[UR10][R6.64+-0x10], R11 ;  /* 0xfffff00b06001986 */ /* 0x0003e8000c10190a */
[----:B------:R2:W-:Y:S01]  /*08d0*/  @P1 STG.E desc[UR10][R6.64+-0xc], R9 ;  /* 0xfffff40906001986 */ /* 0x0005e2000c10190a */
[----:B-1----:R-:W-:-:S03]  /*08e0*/  @P1 IMAD.MOV.U32 R11, RZ, RZ, R9 ;  /* 0x000000ffff0b1224 */ /* 0x002fc600078e0009 */
[----:B--2---:R-:W2:Y:S02]  /*08f0*/  LDG.E R9, desc[UR10][R6.64+0x10] ;  /* 0x0000100a06097981 */ /* 0x004ea4000c1e1900 */
[----:B---3--:R-:W-:Y:S01]  /*0900*/  FSETP.GT.AND P1, PT, R11, R13, PT ;  /* 0x0000000d0b00720b */ /* 0x008fe20003f24000 */
[----:B------:R-:W-:-:S05]  /*0910*/  VIADD R8, R8, 0x8 ;  /* 0x0000000808087836 */ /* 0x000fca0000000000 */
[----:B------:R-:W-:-:S07]  /*0920*/  ISETP.NE.AND P3, PT, R8, RZ, PT ;  /* 0x000000ff0800720c */ /* 0x000fce0003f65270 */
[----:B------:R1:W-:Y:S04]  /*0930*/  @P1 STG.E desc[UR10][R6.64+-0xc], R13 ;  /* 0xfffff40d06001986 */ /* 0x0003e8000c10190a */
[----:B------:R-:W-:Y:S01]  /*0940*/  @P1 STG.E desc[UR10][R6.64+-0x8], R11 ;  /* 0xfffff80b06001986 */ /* 0x000fe2000c10190a */
[----:B-1----:R-:W-:-:S05]  /*0950*/  @P1 IMAD.MOV.U32 R13, RZ, RZ, R11 ;  /* 0x000000ffff0d1224 */ /* 0x002fca00078e000b */
[----:B----4-:R-:W-:-:S13]  /*0960*/  FSETP.GT.AND P2, PT, R13, R15, PT ;  /* 0x0000000f0d00720b */ /* 0x010fda0003f44000 */
[----:B------:R1:W-:Y:S04]  /*0970*/  @P2 STG.E desc[UR10][R6.64+-0x8], R15 ;  /* 0xfffff80f06002986 */ /* 0x0003e8000c10190a */
[----:B------:R-:W-:Y:S01]  /*0980*/  @P2 STG.E desc[UR10][R6.64+-0x4], R13 ;  /* 0xfffffc0d06002986 */ /* 0x000fe2000c10190a */
[----:B-1----:R-:W-:-:S05]  /*0990*/  @P2 IMAD.MOV.U32 R15, RZ, RZ, R13 ;  /* 0x000000ffff0f2224 */ /* 0x002fca00078e000d */
[----:B------:R-:W-:-:S13]  /*09a0*/  FSETP.GT.AND P1, PT, R15, R17, PT ;  /* 0x000000110f00720b */ /* 0x000fda0003f24000 */
        /* <DEDUP_REMOVED lines=14> */
[----:B-1----:R-:W-:Y:S01]  /*0a90*/  @P2 IMAD.MOV.U32 R10, RZ, RZ, R21 ;  /* 0x000000ffff0a2224 */ /* 0x002fe200078e0015 */
[----:B------:R-:W-:-:S05]  /*0aa0*/  IADD3 R11, P2, PT, R6, 0x20, RZ ;  /* 0x00000020060b7810 */ /* 0x000fca0007f5e0ff */
[----:B------:R-:W-:Y:S01]  /*0ab0*/  IMAD.X R12, RZ, RZ, R7, P2 ;  /* 0x000000ffff0c7224 */ /* 0x000fe200010e0607 */
[----:B--2---:R-:W-:-:S13]  /*0ac0*/  FSETP.GT.AND P1, PT, R10, R9, PT ;  /* 0x000000090a00720b */ /* 0x004fda0003f24000 */
[----:B------:R-:W-:Y:S04]  /*0ad0*/  @P1 STG.E desc[UR10][R6.64+0x10], R10 ;  /* 0x0000100a06001986 */ /* 0x000fe8000c10190a */
[----:B------:R1:W-:Y:S02]  /*0ae0*/  @P1 STG.E desc[UR10][R6.64+0xc], R9 ;  /* 0x00000c0906001986 */ /* 0x0003e4000c10190a */
[----:B-1----:R-:W-:Y:S01]  /*0af0*/  @P1 IMAD.MOV.U32 R9, RZ, RZ, R10 ;  /* 0x000000ffff091224 */ /* 0x002fe200078e000a */
[----:B------:R-:W-:Y:S06]  /*0b00*/  @P3 BRA `(.L_x_16) ;  /* 0xfffffffc00443947 */ /* 0x000fec000383ffff */
.L_x_15:
[----:B------:R-:W-:Y:S05]  /*0b10*/  @!P0 BRA `(.L_x_14) ;  /* 0x0000000000ec8947 */ /* 0x000fea0003800000 */
[----:B--2---:R-:W-:-:S05]  /*0b20*/  LOP3.LUT R6, RZ, R3, RZ, 0x33, !PT ;  /* 0x00000003ff067212 */ /* 0x004fca00078e33ff */
[----:B0-----:R-:W-:-:S05]  /*0b30*/  VIADD R6, R6, UR8 ;  /* 0x0000000806067c36 */ /* 0x001fca0008000000 */
[----:B------:R-:W-:-:S04]  /*0b40*/  LOP3.LUT R6, R6, 0x7, RZ, 0xc0, !PT ;  /* 0x0000000706067812 */ /* 0x000fc800078ec0ff */
[C---:B------:R-:W-:Y:S01]  /*0b50*/  LOP3.LUT P0, RZ, R6.reuse, 0x3, RZ, 0xc0, !PT ;  /* 0x0000000306ff7812 */ /* 0x040fe2000780c0ff */
[----:B------:R-:W-:-:S05]  /*0b60*/  VIADD R7, R6, 0xffffffff ;  /* 0xffffffff06077836 */ /* 0x000fca0000000000 */
[----:B------:R-:W-:-:S13]  /*0b70*/  ISETP.GE.U32.AND P1, PT, R7, 0x3, PT ;  /* 0x000000030700780c */ /* 0x000fda0003f26070 */
[----:B------:R-:W-:Y:S05]  /*0b80*/  @!P1 BRA `(.L_x_17) ;  /* 0x00000000005c9947 */ /* 0x000fea0003800000 */
[----:B------:R-:W0:Y:S02]  /*0b90*/  LDC.64 R6, c[0x0][0x380] ;  /* 0x0000e000ff067b82 */ /* 0x000e240000000a00 */
[----:B0-----:R-:W-:-:S05]  /*0ba0*/  IMAD.WIDE.U32 R6, R5, 0x4, R6 ;  /* 0x0000000405067825 */ /* 0x001fca00078e0006 */
[----:B------:R-:W2:Y:S04]  /*0bb0*/  LDG.E R8, desc[UR10][R6.64] ;  /* 0x0000000a06087981 */ /* 0x000ea8000c1e1900 */
[----:B------:R-:W2:Y:S04]  /*0bc0*/  LDG.E R9, desc[UR10][R6.64+0x4] ;  /* 0x0000040a06097981 */ /* 0x000ea8000c1e1900 */
[----:B------:R-:W3:Y:S04]  /*0bd0*/  LDG.E R11, desc[UR10][R6.64+0x8] ;  /* 0x0000080a060b7981 */ /* 0x000ee8000c1e1900 */
[----:B------:R-:W4:Y:S04]  /*0be0*/  LDG.E R13, desc[UR10][R6.64+0xc] ;  /* 0x00000c0a060d7981 */ /* 0x000f28000c1e1900 */
[----:B------:R-:W5:Y:S01]  /*0bf0*/  LDG.E R10, desc[UR10][R6.64+0x10] ;  /* 0x0000100a060a7981 */ /* 0x000f62000c1e1900 */
[----:B------:R-:W-:Y:S01]  /*0c00*/  VIADD R5, R5, 0x4 ;  /* 0x0000000405057836 */ /* 0x000fe20000000000 */
[----:B--2---:R-:W-:-:S13]  /*0c10*/  FSETP.GT.AND P1, PT, R8, R9, PT ;  /* 0x000000090800720b */ /* 0x004fda0003f24000 */
[----:B------:R0:W-:Y:S04]  /*0c20*/  @P1 STG.E desc[UR10][R6.64], R9 ;  /* 0x0000000906001986 */ /* 0x0001e8000c10190a */
[----:B------:R-:W-:Y:S01]  /*0c30*/  @P1 STG.E desc[UR10][R6.64+0x4], R8 ;  /* 0x0000040806001986 */ /* 0x000fe2000c10190a */
[----:B0-----:R-:W-:-:S05]  /*0c40*/  @P1 IMAD.MOV.U32 R9, RZ, RZ, R8 ;  /* 0x000000ffff091224 */ /* 0x001fca00078e0008 */
[----:B---3--:R-:W-:-:S13]  /*0c50*/  FSETP.GT.AND P2, PT, R9, R11, PT ;  /* 0x0000000b0900720b */ /* 0x008fda0003f44000 */
[----:B------:R0:W-:Y:S04]  /*0c60*/  @P2 STG.E desc[UR10][R6.64+0x4], R11 ;  /* 0x0000040b06002986 */ /* 0x0001e8000c10190a */
[----:B------:R-:W-:Y:S01]  /*0c70*/  @P2 STG.E desc[UR10][R6.64+0x8], R9 ;  /* 0x0000080906002986 */ /* 0x000fe2000c10190a */
[----:B0-----:R-:W-:-:S05]  /*0c80*/  @P2 IMAD.MOV.U32 R11, RZ, RZ, R9 ;  /* 0x000000ffff0b2224 */ /* 0x001fca00078e0009 */
[----:B----4-:R-:W-:-:S13]  /*0c90*/  FSETP.GT.AND P1, PT, R11, R13, PT ;  /* 0x0000000d0b00720b */ /* 0x010fda0003f24000 */
[----:B------:R0:W-:Y:S04]  /*0ca0*/  @P1 STG.E desc[UR10][R6.64+0x8], R13 ;  /* 0x0000080d06001986 */ /* 0x0001e8000c10190a */
[----:B------:R1:W-:Y:S01]  /*0cb0*/  @P1 STG.E desc[UR10][R6.64+0xc], R11 ;  /* 0x00000c0b06001986 */ /* 0x0003e2000c10190a */
[----:B0-----:R-:W-:-:S05]  /*0cc0*/  @P1 IMAD.MOV.U32 R13, RZ, RZ, R11 ;  /* 0x000000ffff0d1224 */ /* 0x001fca00078e000b */
[----:B-----5:R-:W-:-:S13]  /*0cd0*/  FSETP.GT.AND P2, PT, R13, R10, PT ;  /* 0x0000000a0d00720b */ /* 0x020fda0003f44000 */
[----:B------:R1:W-:Y:S04]  /*0ce0*/  @P2 STG.E desc[UR10][R6.64+0xc], R10 ;  /* 0x00000c0a06002986 */ /* 0x0003e8000c10190a */
[----:B------:R1:W-:Y:S02]  /*0cf0*/  @P2 STG.E desc[UR10][R6.64+0x10], R13 ;  /* 0x0000100d06002986 */ /* 0x0003e4000c10190a */
.L_x_17:
[----:B------:R-:W-:Y:S05]  /*0d00*/  @!P0 BRA `(.L_x_14) ;  /* 0x0000000000708947 */ /* 0x000fea0003800000 */
[----:B-1----:R-:W-:-:S05]  /*0d10*/  LOP3.LUT R6, R2, 0x3, RZ, 0x3c, !PT ;  /* 0x0000000302067812 */ /* 0x002fca00078e3cff */
[----:B------:R-:W-:-:S05]  /*0d20*/  VIADD R6, R6, UR8 ;  /* 0x0000000806067c36 */ /* 0x000fca0008000000 */
[C---:B------:R-:W-:Y:S02]  /*0d30*/  LOP3.LUT R7, R6.reuse, 0x3, RZ, 0xc0, !PT ;  /* 0x0000000306077812 */ /* 0x040fe400078ec0ff */
[----:B------:R-:W-:Y:S02]  /*0d40*/  LOP3.LUT R6, R6, 0x1, RZ, 0xc0, !PT ;  /* 0x0000000106067812 */ /* 0x000fe400078ec0ff */
[----:B------:R-:W-:Y:S02]  /*0d50*/  ISETP.NE.AND P0, PT, R7, 0x1, PT ;  /* 0x000000010700780c */ /* 0x000fe40003f05270 */
[----:B------:R-:W-:-:S11]  /*0d60*/  ISETP.NE.U32.AND P2, PT, R6, 0x1, PT ;  /* 0x000000010600780c */ /* 0x000fd60003f45070 */
[----:B------:R-:W-:Y:S05]  /*0d70*/  @!P0 BRA `(.L_x_18) ;  /* 0x0000000000348947 */ /* 0x000fea0003800000 */
[----:B------:R-:W0:Y:S02]  /*0d80*/  LDC.64 R6, c[0x0][0x380] ;  /* 0x0000e000ff067b82 */ /* 0x000e240000000a00 */
[----:B0-----:R-:W-:-:S05]  /*0d90*/  IMAD.WIDE.U32 R6, R5, 0x4, R6 ;  /* 0x0000000405067825 */ /* 0x001fca00078e0006 */
[----:B------:R-:W2:Y:S04]  /*0da0*/  LDG.E R8, desc[UR10][R6.64] ;  /* 0x0000000a06087981 */ /* 0x000ea8000c1e1900 */
[----:B------:R-:W2:Y:S04]  /*0db0*/  LDG.E R9, desc[UR10][R6.64+0x4] ;  /* 0x0000040a06097981 */ /* 0x000ea8000c1e1900 */
[----:B------:R-:W3:Y:S01]  /*0dc0*/  LDG.E R10, desc[UR10][R6.64+0x8] ;  /* 0x0000080a060a7981 */ /* 0x000ee2000c1e1900 */
[----:B------:R-:W-:Y:S01]  /*0dd0*/  VIADD R5, R5, 0x2 ;  /* 0x0000000205057836 */ /* 0x000fe20000000000 */
[----:B--2---:R-:W-:-:S13]  /*0de0*/  FSETP.GT.AND P0, PT, R8, R9, PT ;  /* 0x000000090800720b */ /* 0x004fda0003f04000 */
[----:B------:R0:W-:Y:S04]  /*0df0*/  @P0 STG.E desc[UR10][R6.64], R9 ;  /* 0x0000000906000986 */ /* 0x0001e8000c10190a */
[----:B------:R1:W-:Y:S01]  /*0e00*/  @P0 STG.E desc[UR10][R6.64+0x4], R8 ;  /* 0x0000040806000986 */ /* 0x0003e2000c10190a */
[----:B0-----:R-:W-:-:S05]  /*0e10*/  @P0 IMAD.MOV.U32 R9, RZ, RZ, R8 ;  /* 0x000000ffff090224 */ /* 0x001fca00078e0008 */
[----:B---3--:R-:W-:-:S13]  /*0e20*/  FSETP.GT.AND P1, PT, R9, R10, PT ;  /* 0x0000000a0900720b */ /* 0x008fda0003f24000 */
[----:B------:R1:W-:Y:S04]  /*0e30*/  @P1 STG.E desc[UR10][R6.64+0x4], R10 ;  /* 0x0000040a06001986 */ /* 0x0003e8000c10190a */
[----:B------:R1:W-:Y:S02]  /*0e40*/  @P1 STG.E desc[UR10][R6.64+0x8], R9 ;  /* 0x0000080906001986 */ /* 0x0003e4000c10190a */
.L_x_18:
[----:B------:R-:W-:Y:S05]  /*0e50*/  @P2 BRA `(.L_x_14) ;  /* 0x00000000001c2947 */ /* 0x000fea0003800000 */
[----:B-1----:R-:W0:Y:S02]  /*0e60*/  LDC.64 R6, c[0x0][0x380] ;  /* 0x0000e000ff067b82 */ /* 0x002e240000000a00 */
[----:B0-----:R-:W-:-:S05]  /*0e70*/  IMAD.WIDE.U32 R6, R5, 0x4, R6 ;  /* 0x0000000405067825 */ /* 0x001fca00078e0006 */
[----:B------:R-:W2:Y:S04]  /*0e80*/  LDG.E R5, desc[UR10][R6.64] ;  /* 0x0000000a06057981 */ /* 0x000ea8000c1e1900 */
[----:B------:R-:W2:Y:S02]  /*0e90*/  LDG.E R8, desc[UR10][R6.64+0x4] ;  /* 0x0000040a06087981 */ /* 0x000ea4000c1e1900 */
[----:B--2---:R-:W-:-:S13]  /*0ea0*/  FSETP.GT.AND P0, PT, R5, R8, PT ;  /* 0x000000080500720b */ /* 0x004fda0003f04000 */
[----:B------:R3:W-:Y:S04]  /*0eb0*/  @P0 STG.E desc[UR10][R6.64], R8 ;  /* 0x0000000806000986 */ /* 0x0007e8000c10190a */
[----:B------:R3:W-:Y:S02]  /*0ec0*/  @P0 STG.E desc[UR10][R6.64+0x4], R5 ;  /* 0x0000040506000986 */ /* 0x0007e4000c10190a */
.L_x_14:
[----:B------:R-:W-:Y:S01]  /*0ed0*/  UIADD3 UR4, UPT, UPT, UR4, 0x1, URZ ;  /* 0x0000000104047890 */ /* 0x000fe2000fffe0ff */
[----:B------:R-:W-:Y:S02]  /*0ee0*/  VIADD R3, R3, 0x1 ;  /* 0x0000000103037836 */ /* 0x000fe40000000000 */
[----:B------:R-:W-:Y:S02]  /*0ef0*/  VIADD R2, R2, 0x1 ;  /* 0x0000000102027836 */ /* 0x000fe40000000000 */
[----:B------:R-:W-:Y:S01]  /*0f00*/  VIADD R4, R4, 0xffffffff ;  /* 0xffffffff04047836 */ /* 0x000fe20000000000 */
[----:B------:R-:W-:-:S13]  /*0f10*/  ISETP.NE.AND P0, PT, R0, UR4, PT ;  /* 0x0000000400007c0c */ /* 0x000fda000bf05270 */
[----:B------:R-:W-:Y:S05]  /*0f20*/  @P0 BRA `(.L_x_19) ;  /* 0xfffffff800000947 */ /* 0x000fea000383ffff */
[----:B0-----:R-:W-:Y:S05]  /*0f30*/  EXIT ;  /* 0x000000000000794d */ /* 0x001fea0003800000 */
.L_x_20:
[----:B------:R-:W-:-:S00]  /*0f40*/  BRA `(.L_x_20) ;  /* 0xfffffffc00fc7947 */ /* 0x000fc0000383ffff */
[----:B------:R-:W-:-:S00]  /*0f50*/  NOP ;  /* 0x0000000000007918 */ /* 0x000fc00000000000 */
        /* <DEDUP_REMOVED lines=10> */
.L_x_21:


//--------------------- .nv.shared._Z11sort_kernelPfi --------------------------
	.section	.nv.shared._Z11sort_kernelPfi,"aw",@nobits
	.sectionflags	@""
	.align	16
	.zero		1024


//--------------------- .nv.shared.reserved.0     --------------------------
	.section	.nv.shared.reserved.0,"aw",@nobits
	.weak		__nv_reservedSMEM_offset_0_alias
	.size		__nv_reservedSMEM_offset_0_alias, 0, 64
	.other		__nv_reservedSMEM_offset_0_alias,@"STO_CUDA_RESERVED_SHARED STV_DEFAULT"
__nv_reservedSMEM_offset_0_alias:
	.zero		0
	.zero		64


//--------------------- .nv.constant0._Z11sort_kernelPfi --------------------------
	.section	.nv.constant0._Z11sort_kernelPfi,"a",@progbits
	.sectionflags	@""
	.align	4
.nv.constant0._Z11sort_kernelPfi:
	.zero		908


//--------------------- SYMBOLS --------------------------

	.type		.nv.reservedSmem.offset0,@object
	.size		.nv.reservedSmem.offset0,0x4
	.type		.nv.reservedSmem.cap,@object
	.size		.nv.reservedSmem.cap,0x4
